//
// Generated by NVIDIA NVVM Compiler
//
// Compiler Build ID: CL-36424714
// Cuda compilation tools, release 13.0, V13.0.88
// Based on NVVM 20.0.0
//

.version 9.0
.target sm_100
.address_size 64

	// .globl	_Z12simpleKernelPiii

.visible .entry _Z12simpleKernelPiii(
	.param .u64 .ptr .align 1 _Z12simpleKernelPiii_param_0,
	.param .u32 _Z12simpleKernelPiii_param_1,
	.param .u32 _Z12simpleKernelPiii_param_2
)
{
	.reg .pred 	%p<2>;
	.reg .b32 	%r<10>;
	.reg .b64 	%rd<5>;

	ld.param.u64 	%rd1, [_Z12simpleKernelPiii_param_0];
	ld.param.u32 	%r4, [_Z12simpleKernelPiii_param_1];
	ld.param.u32 	%r5, [_Z12simpleKernelPiii_param_2];
	mov.u32 	%r1, %ctaid.x;
	shl.b32 	%r6, %r1, 3;
	mov.u32 	%r2, %tid.x;
	add.s32 	%r3, %r6, %r2;
	setp.ge.u32 	%p1, %r3, %r5;
	@%p1 bra 	$L__BB0_2;
	cvta.to.global.u64 	%rd2, %rd1;
	mad.lo.s32 	%r7, %r4, %r2, %r1;
	mul.wide.u32 	%rd3, %r3, 4;
	add.s64 	%rd4, %rd2, %rd3;
	ld.global.u32 	%r8, [%rd4];
	add.s32 	%r9, %r7, %r8;
	st.global.u32 	[%rd4], %r9;
$L__BB0_2:
	ret;

}


// ===== COMPILED SASS (sm_100) =====

	.target	sm_100

	.elftype	@"ET_EXEC"


//--------------------- .note.nv.tkinfo           --------------------------
	.section	.note.nv.tkinfo,"",@"SHT_NOTE"
	.sectionflags	@"SHF_NOTE_NV_TKINFO"
	.tkinfo
        /*0018*/ 	.word	0x00000002
        /*0030*/ 	.string	""
        /*0030*/ 	.string	"ptxas"
        /*0030*/ 	.string	"Cuda compilation tools, release 13.0, V13.0.88"
        /*0030*/ 	.string	"Build cuda_13.0.r13.0/compiler.36424714_0"
        /*0030*/ 	.string	"-arch sm_100 -m 64 "



//--------------------- .note.nv.cuinfo           --------------------------
	.section	.note.nv.cuinfo,"",@"SHT_NOTE"
	.sectionflags	@"SHF_NOTE_NV_CUINFO"
        /*0018*/ 	.short	0x0002
        /*001a*/ 	.short	0x0064
        /*001c*/ 	.short	0x0082
	.zero		2


//--------------------- .nv.info                  --------------------------
	.section	.nv.info,"",@"SHT_CUDA_INFO"
	.align	4


	//----- nvinfo : EIATTR_REGCOUNT
	.align		4
        /*0000*/ 	.byte	0x04, 0x2f
        /*0002*/ 	.short	(.L_1 - .L_0)
	.align		4
.L_0:
        /*0004*/ 	.word	index@(_Z12simpleKernelPiii)
        /*0008*/ 	.word	0x0000000a


	//----- nvinfo : EIATTR_FRAME_SIZE
	.align		4
.L_1:
        /*000c*/ 	.byte	0x04, 0x11
        /*000e*/ 	.short	(.L_3 - .L_2)
	.align		4
.L_2:
        /*0010*/ 	.word	index@(_Z12simpleKernelPiii)
        /*0014*/ 	.word	0x00000000


	//----- nvinfo : EIATTR_MIN_STACK_SIZE
	.align		4
.L_3:
        /*0018*/ 	.byte	0x04, 0x12
        /*001a*/ 	.short	(.L_5 - .L_4)
	.align		4
.L_4:
        /*001c*/ 	.word	index@(_Z12simpleKernelPiii)
        /*0020*/ 	.word	0x00000000
.L_5:


//--------------------- .nv.compat                --------------------------
	.section	.nv.compat,"",@"SHT_CUDA_COMPAT_INFO"
	.align	4
        /*0000*/ 	.byte	0x02, 0x09, 0x00, 0x00, 0x02, 0x02, 0x01, 0x00, 0x02, 0x05, 0x05, 0x00, 0x03, 0x07, 0x01, 0x01
        /*0010*/ 	.byte	0x02, 0x03, 0x00, 0x00, 0x02, 0x06, 0x01, 0x00, 0x04, 0x0b, 0x08, 0x00, 0x09, 0x00, 0x00, 0x00
        /*0020*/ 	.byte	0x00, 0x00, 0x00, 0x00


//--------------------- .nv.info._Z12simpleKernelPiii --------------------------
	.section	.nv.info._Z12simpleKernelPiii,"",@"SHT_CUDA_INFO"
	.sectionflags	@""
	.align	4


	//----- nvinfo : EIATTR_CUDA_API_VERSION
	.align		4
        /*0000*/ 	.byte	0x04, 0x37
        /*0002*/ 	.short	(.L_7 - .L_6)
.L_6:
        /*0004*/ 	.word	0x00000082


	//----- nvinfo : EIATTR_KPARAM_INFO
	.align		4
.L_7:
        /*0008*/ 	.byte	0x04, 0x17
        /*000a*/ 	.short	(.L_9 - .L_8)
.L_8:
        /*000c*/ 	.word	0x00000000
        /*0010*/ 	.short	0x0002
        /*0012*/ 	.short	0x000c
        /*0014*/ 	.byte	0x00, 0xf0, 0x11, 0x00


	//----- nvinfo : EIATTR_KPARAM_INFO
	.align		4
.L_9:
        /*0018*/ 	.byte	0x04, 0x17
        /*001a*/ 	.short	(.L_11 - .L_10)
.L_10:
        /*001c*/ 	.word	0x00000000
        /*0020*/ 	.short	0x0001
        /*0022*/ 	.short	0x0008
        /*0024*/ 	.byte	0x00, 0xf0, 0x11, 0x00


	//----- nvinfo : EIATTR_KPARAM_INFO
	.align		4
.L_11:
        /*0028*/ 	.byte	0x04, 0x17
        /*002a*/ 	.short	(.L_13 - .L_12)
.L_12:
        /*002c*/ 	.word	0x00000000
        /*0030*/ 	.short	0x0000
        /*0032*/ 	.short	0x0000
        /*0034*/ 	.byte	0x00, 0xf5, 0x21, 0x00


	//----- nvinfo : EIATTR_SPARSE_MMA_MASK
	.align		4
.L_13:
        /*0038*/ 	.byte	0x03, 0x50
        /*003a*/ 	.short	0x0000


	//----- nvinfo : EIATTR_MAXREG_COUNT
	.align		4
        /*003c*/ 	.byte	0x03, 0x1b
        /*003e*/ 	.short	0x00ff


	//----- nvinfo : EIATTR_MERCURY_ISA_VERSION
	.align		4
        /*0040*/ 	.byte	0x03, 0x5f
        /*0042*/ 	.short	0x0101


	//----- nvinfo : EIATTR_VRC_CTA_INIT_COUNT
	.align		4
        /*0044*/ 	.byte	0x02, 0x4a
	.zero		1
	.zero		1


	//----- nvinfo : EIATTR_EXIT_INSTR_OFFSETS
	.align		4
        /*0048*/ 	.byte	0x04, 0x1c
        /*004a*/ 	.short	(.L_15 - .L_14)


	//   ....[0]....
.L_14:
        /*004c*/ 	.word	0x00000060


	//   ....[1]....
        /*0050*/ 	.word	0x000000f0


	//----- nvinfo : EIATTR_CBANK_PARAM_SIZE
	.align		4
.L_15:
        /*0054*/ 	.byte	0x03, 0x19
        /*0056*/ 	.short	0x0010


	//----- nvinfo : EIATTR_PARAM_CBANK
	.align		4
        /*0058*/ 	.byte	0x04, 0x0a
        /*005a*/ 	.short	(.L_17 - .L_16)
	.align		4
.L_16:
        /*005c*/ 	.word	index@(.nv.constant0._Z12simpleKernelPiii)
        /*0060*/ 	.short	0x0380
        /*0062*/ 	.short	0x0010


	//----- nvinfo : EIATTR_SW_WAR
	.align		4
.L_17:
        /*0064*/ 	.byte	0x04, 0x36
        /*0066*/ 	.short	(.L_19 - .L_18)
.L_18:
        /*0068*/ 	.word	0x00000008
.L_19:


//--------------------- .nv.callgraph             --------------------------
	.section	.nv.callgraph,"",@"SHT_CUDA_CALLGRAPH"
	.align	4
	.sectionentsize	8
	.align		4
        /*0000*/ 	.word	0x00000000
	.align		4
        /*0004*/ 	.word	0xffffffff
	.align		4
        /*0008*/ 	.word	0x00000000
	.align		4
        /*000c*/ 	.word	0xfffffffe
	.align		4
        /*0010*/ 	.word	0x00000000
	.align		4
        /*0014*/ 	.word	0xfffffffd
	.align		4
        /*0018*/ 	.word	0x00000000
	.align		4
        /*001c*/ 	.word	0xfffffffc


//--------------------- .text._Z12simpleKernelPiii --------------------------
	.section	.text._Z12simpleKernelPiii,"ax",@progbits
	.align	128
        .global         _Z12simpleKernelPiii
        .type           _Z12simpleKernelPiii,@function
        .size           _Z12simpleKernelPiii,(.L_x_1 - _Z12simpleKernelPiii)
        .other          _Z12simpleKernelPiii,@"STO_CUDA_ENTRY STV_DEFAULT"
_Z12simpleKernelPiii:
.text._Z12simpleKernelPiii:
[----:B------:R-:W-:Y:S01]  /*0000*/  LDC R1, c[0x0][0x37c] ;  /* 0x0000df00ff017b82 */ /* 0x000fe20000000800 */
[----:B------:R-:W0:Y:S01]  /*0010*/  S2R R0, SR_CTAID.X ;  /* 0x0000000000007919 */ /* 0x000e220000002500 */
[----:B------:R-:W1:Y:S01]  /*0020*/  LDCU UR4, c[0x0][0x38c] ;  /* 0x00007180ff0477ac */ /* 0x000e620008000800 */
[----:B------:R-:W0:Y:S02]  /*0030*/  S2R R7, SR_TID.X ;  /* 0x0000000000077919 */ /* 0x000e240000002100 */
[----:B0-----:R-:W-:-:S04]  /*0040*/  LEA R5, R0, R7, 0x3 ;  /* 0x0000000700057211 */ /* 0x001fc800078e18ff */
[----:B-1----:R-:W-:-:S13]  /*0050*/  ISETP.GE.U32.AND P0, PT, R5, UR4, PT ;  /* 0x0000000405007c0c */ /* 0x002fda000bf06070 */
[----:B------:R-:W-:Y:S05]  /*0060*/  @P0 EXIT ;  /* 0x000000000000094d */ /* 0x000fea0003800000 */
[----:B------:R-:W0:Y:S01]  /*0070*/  LDC.64 R2, c[0x0][0x380] ;  /* 0x0000e000ff027b82 */ /* 0x000e220000000a00 */
[----:B------:R-:W1:Y:S01]  /*0080*/  LDCU.64 UR4, c[0x0][0x358] ;  /* 0x00006b00ff0477ac */ /* 0x000e620008000a00 */
[----:B------:R-:W2:Y:S01]  /*0090*/  LDCU UR6, c[0x0][0x388] ;  /* 0x00007100ff0677ac */ /* 0x000ea20008000800 */
[----:B0-----:R-:W-:-:S05]  /*00a0*/  IMAD.WIDE.U32 R2, R5, 0x4, R2 ;  /* 0x0000000405027825 */ /* 0x001fca00078e0002 */
[----:B-1----:R-:W3:Y:S01]  /*00b0*/  LDG.E R5, desc[UR4][R2.64] ;  /* 0x0000000402057981 */ /* 0x002ee2000c1e1900 */
[----:B--2---:R-:W-:-:S05]  /*00c0*/  IMAD R0, R7, UR6, R0 ;  /* 0x0000000607007c24 */ /* 0x004fca000f8e0200 */
[----:B---3--:R-:W-:-:S05]  /*00d0*/  IADD3 R5, PT, PT, R0, R5, RZ ;  /* 0x0000000500057210 */ /* 0x008fca0007ffe0ff */
[----:B------:R-:W-:Y:S01]  /*00e0*/  STG.E desc[UR4][R2.64], R5 ;  /* 0x0000000502007986 */ /* 0x000fe2000c101904 */
[----:B------:R-:W-:Y:S05]  /*00f0*/  EXIT ;  /* 0x000000000000794d */ /* 0x000fea0003800000 */
.L_x_0:
[----:B------:R-:W-:-:S00]  /*0100*/  BRA `(.L_x_0) ;  /* 0xfffffffc00fc7947 */ /* 0x000fc0000383ffff */
[----:B------:R-:W-:-:S00]  /*0110*/  NOP ;  /* 0x0000000000007918 */ /* 0x000fc00000000000 */
        /* <DEDUP_REMOVED lines=14> */
.L_x_1:


//--------------------- .nv.shared.reserved.0     --------------------------
	.section	.nv.shared.reserved.0,"aw",@nobits
	.weak		__nv_reservedSMEM_offset_0_alias
	.size		__nv_reservedSMEM_offset_0_alias, 0, 64
	.other		__nv_reservedSMEM_offset_0_alias,@"STO_CUDA_RESERVED_SHARED STV_DEFAULT"
__nv_reservedSMEM_offset_0_alias:
	.zero		0
	.zero		64


//--------------------- .nv.constant0._Z12simpleKernelPiii --------------------------
	.section	.nv.constant0._Z12simpleKernelPiii,"a",@progbits
	.sectionflags	@""
	.align	4
.nv.constant0._Z12simpleKernelPiii:
	.zero		912


//--------------------- SYMBOLS --------------------------

	.type		.nv.reservedSmem.offset0,@object
	.size		.nv.reservedSmem.offset0,0x4
